//
// Generated by NVIDIA NVVM Compiler
//
// Compiler Build ID: CL-36424714
// Cuda compilation tools, release 13.0, V13.0.88
// Based on NVVM 20.0.0
//

.version 9.0
.target sm_100
.address_size 64

	// .globl	_Z17gpu_stencil_tiledPfPKf
// _ZZ17gpu_stencil_tiledPfPKfE4tile has been demoted

.visible .entry _Z17gpu_stencil_tiledPfPKf(
	.param .u64 .ptr .align 1 _Z17gpu_stencil_tiledPfPKf_param_0,
	.param .u64 .ptr .align 1 _Z17gpu_stencil_tiledPfPKf_param_1
)
{
	.reg .pred 	%p<37>;
	.reg .b32 	%r<55>;
	.reg .b32 	%f<18>;
	.reg .b64 	%rd<13>;
	// demoted variable
	.shared .align 4 .b8 _ZZ17gpu_stencil_tiledPfPKfE4tile[4000];
	ld.param.u64 	%rd3, [_Z17gpu_stencil_tiledPfPKf_param_0];
	ld.param.u64 	%rd4, [_Z17gpu_stencil_tiledPfPKf_param_1];
	cvta.to.global.u64 	%rd1, %rd4;
	mov.u32 	%r1, %ctaid.x;
	shl.b32 	%r17, %r1, 3;
	mov.u32 	%r2, %ctaid.y;
	shl.b32 	%r18, %r2, 3;
	mov.u32 	%r19, %ctaid.z;
	shl.b32 	%r20, %r19, 3;
	mov.u32 	%r3, %tid.x;
	mov.u32 	%r4, %tid.y;
	mov.u32 	%r5, %tid.z;
	add.s32 	%r6, %r17, %r3;
	add.s32 	%r21, %r18, %r4;
	add.s32 	%r22, %r20, %r5;
	setp.gt.s32 	%p1, %r6, 63;
	max.u32 	%r23, %r21, %r22;
	setp.gt.u32 	%p2, %r23, 63;
	mov.u32 	%r24, _ZZ17gpu_stencil_tiledPfPKfE4tile;
	mad.lo.s32 	%r9, %r3, 400, %r24;
	or.pred  	%p3, %p2, %p1;
	@%p3 bra 	$L__BB0_13;
	shl.b32 	%r10, %r6, 12;
	shl.b32 	%r11, %r21, 6;
	add.s32 	%r25, %r10, %r11;
	add.s32 	%r26, %r25, %r22;
	mul.wide.s32 	%rd5, %r26, 4;
	add.s64 	%rd2, %rd1, %rd5;
	ld.global.f32 	%f1, [%rd2];
	add.s32 	%r12, %r9, 400;
	mul.lo.s32 	%r27, %r4, 40;
	add.s32 	%r13, %r12, %r27;
	add.s32 	%r14, %r13, 40;
	shl.b32 	%r28, %r5, 2;
	add.s32 	%r29, %r14, %r28;
	st.shared.f32 	[%r29+4], %f1;
	setp.ne.s32 	%p4, %r3, 0;
	setp.lt.s32 	%p5, %r6, 1;
	add.s32 	%r31, %r24, %r27;
	add.s32 	%r32, %r31, %r28;
	add.s32 	%r15, %r32, 40;
	or.pred  	%p6, %p4, %p5;
	@%p6 bra 	$L__BB0_3;
	shl.b32 	%r33, %r1, 15;
	add.s32 	%r34, %r33, %r22;
	add.s32 	%r35, %r34, %r11;
	add.s32 	%r36, %r35, -4096;
	mul.wide.s32 	%rd6, %r36, 4;
	add.s64 	%rd7, %rd1, %rd6;
	ld.global.f32 	%f2, [%rd7];
	st.shared.f32 	[%r15+4], %f2;
$L__BB0_3:
	setp.ne.s32 	%p7, %r3, 7;
	setp.gt.s32 	%p8, %r6, 62;
	or.pred  	%p9, %p7, %p8;
	@%p9 bra 	$L__BB0_5;
	ld.global.f32 	%f3, [%rd2+16384];
	st.shared.f32 	[%r15+3604], %f3;
$L__BB0_5:
	setp.ne.s32 	%p10, %r4, 0;
	setp.eq.s32 	%p11, %r21, 0;
	add.s32 	%r16, %r12, %r28;
	or.pred  	%p12, %p10, %p11;
	@%p12 bra 	$L__BB0_7;
	shl.b32 	%r38, %r2, 9;
	add.s32 	%r39, %r38, %r22;
	add.s32 	%r40, %r39, %r10;
	add.s32 	%r41, %r40, -64;
	mul.wide.s32 	%rd8, %r41, 4;
	add.s64 	%rd9, %rd1, %rd8;
	ld.global.f32 	%f4, [%rd9];
	st.shared.f32 	[%r16+4], %f4;
$L__BB0_7:
	setp.ne.s32 	%p13, %r4, 7;
	setp.gt.u32 	%p14, %r21, 62;
	or.pred  	%p15, %p13, %p14;
	@%p15 bra 	$L__BB0_9;
	ld.global.f32 	%f5, [%rd2+256];
	st.shared.f32 	[%r16+364], %f5;
$L__BB0_9:
	setp.ne.s32 	%p16, %r5, 0;
	setp.eq.s32 	%p17, %r22, 0;
	or.pred  	%p18, %p16, %p17;
	@%p18 bra 	$L__BB0_11;
	ld.global.f32 	%f6, [%rd2+-4];
	st.shared.f32 	[%r14], %f6;
$L__BB0_11:
	setp.ne.s32 	%p19, %r5, 7;
	setp.gt.u32 	%p20, %r22, 62;
	or.pred  	%p21, %p19, %p20;
	@%p21 bra 	$L__BB0_13;
	ld.global.f32 	%f7, [%rd2+4];
	st.shared.f32 	[%r13+76], %f7;
$L__BB0_13:
	bar.sync 	0;
	add.s32 	%r42, %r3, -1;
	setp.gt.u32 	%p22, %r42, 5;
	setp.eq.s32 	%p23, %r4, 0;
	setp.gt.u32 	%p24, %r4, 6;
	or.pred  	%p25, %p22, %p24;
	or.pred  	%p26, %p25, %p23;
	setp.eq.s32 	%p27, %r5, 0;
	or.pred  	%p28, %p27, %p26;
	setp.gt.u32 	%p29, %r5, 6;
	or.pred  	%p30, %p28, %p29;
	add.s32 	%r45, %r6, -1;
	setp.gt.u32 	%p31, %r45, 61;
	or.pred  	%p32, %p31, %p30;
	add.s32 	%r46, %r21, -1;
	setp.gt.u32 	%p33, %r46, 61;
	or.pred  	%p34, %p32, %p33;
	add.s32 	%r47, %r22, -1;
	setp.gt.u32 	%p35, %r47, 61;
	or.pred  	%p36, %p34, %p35;
	@%p36 bra 	$L__BB0_15;
	mad.lo.s32 	%r48, %r4, 40, %r9;
	shl.b32 	%r49, %r5, 2;
	add.s32 	%r50, %r48, %r49;
	ld.shared.f32 	%f8, [%r50+-356];
	ld.shared.f32 	%f9, [%r50+444];
	add.f32 	%f10, %f8, %f9;
	ld.shared.f32 	%f11, [%r50+364];
	add.f32 	%f12, %f10, %f11;
	ld.shared.f32 	%f13, [%r50+436];
	add.f32 	%f14, %f12, %f13;
	add.f32 	%f15, %f14, %f9;
	add.f32 	%f16, %f9, %f15;
	mul.f32 	%f17, %f16, 0f3F400000;
	shl.b32 	%r51, %r6, 12;
	shl.b32 	%r52, %r21, 6;
	add.s32 	%r53, %r52, %r22;
	add.s32 	%r54, %r53, %r51;
	cvta.to.global.u64 	%rd10, %rd3;
	mul.wide.u32 	%rd11, %r54, 4;
	add.s64 	%rd12, %rd10, %rd11;
	st.global.f32 	[%rd12], %f17;
$L__BB0_15:
	ret;

}


// ===== COMPILED SASS (sm_100) =====

	.target	sm_100

	.elftype	@"ET_EXEC"


//--------------------- .note.nv.tkinfo           --------------------------
	.section	.note.nv.tkinfo,"",@"SHT_NOTE"
	.sectionflags	@"SHF_NOTE_NV_TKINFO"
	.tkinfo
        /*0018*/ 	.word	0x00000002
        /*0030*/ 	.string	""
        /*0030*/ 	.string	"ptxas"
        /*0030*/ 	.string	"Cuda compilation tools, release 13.0, V13.0.88"
        /*0030*/ 	.string	"Build cuda_13.0.r13.0/compiler.36424714_0"
        /*0030*/ 	.string	"-arch sm_100 -m 64 "



//--------------------- .note.nv.cuinfo           --------------------------
	.section	.note.nv.cuinfo,"",@"SHT_NOTE"
	.sectionflags	@"SHF_NOTE_NV_CUINFO"
        /*0018*/ 	.short	0x0002
        /*001a*/ 	.short	0x0064
        /*001c*/ 	.short	0x0082
	.zero		2


//--------------------- .nv.info                  --------------------------
	.section	.nv.info,"",@"SHT_CUDA_INFO"
	.align	4


	//----- nvinfo : EIATTR_REGCOUNT
	.align		4
        /*0000*/ 	.byte	0x04, 0x2f
        /*0002*/ 	.short	(.L_1 - .L_0)
	.align		4
.L_0:
        /*0004*/ 	.word	index@(_Z17gpu_stencil_tiledPfPKf)
        /*0008*/ 	.word	0x00000018


	//----- nvinfo : EIATTR_FRAME_SIZE
	.align		4
.L_1:
        /*000c*/ 	.byte	0x04, 0x11
        /*000e*/ 	.short	(.L_3 - .L_2)
	.align		4
.L_2:
        /*0010*/ 	.word	index@(_Z17gpu_stencil_tiledPfPKf)
        /*0014*/ 	.word	0x00000000


	//----- nvinfo : EIATTR_MIN_STACK_SIZE
	.align		4
.L_3:
        /*0018*/ 	.byte	0x04, 0x12
        /*001a*/ 	.short	(.L_5 - .L_4)
	.align		4
.L_4:
        /*001c*/ 	.word	index@(_Z17gpu_stencil_tiledPfPKf)
        /*0020*/ 	.word	0x00000000
.L_5:


//--------------------- .nv.compat                --------------------------
	.section	.nv.compat,"",@"SHT_CUDA_COMPAT_INFO"
	.align	4
        /*0000*/ 	.byte	0x02, 0x09, 0x00, 0x00, 0x02, 0x02, 0x01, 0x00, 0x02, 0x05, 0x05, 0x00, 0x03, 0x07, 0x01, 0x01
        /*0010*/ 	.byte	0x02, 0x03, 0x00, 0x00, 0x02, 0x06, 0x01, 0x00, 0x04, 0x0b, 0x08, 0x00, 0x09, 0x00, 0x00, 0x00
        /*0020*/ 	.byte	0x00, 0x00, 0x00, 0x00


//--------------------- .nv.info._Z17gpu_stencil_tiledPfPKf --------------------------
	.section	.nv.info._Z17gpu_stencil_tiledPfPKf,"",@"SHT_CUDA_INFO"
	.sectionflags	@""
	.align	4


	//----- nvinfo : EIATTR_CUDA_API_VERSION
	.align		4
        /*0000*/ 	.byte	0x04, 0x37
        /*0002*/ 	.short	(.L_7 - .L_6)
.L_6:
        /*0004*/ 	.word	0x00000082


	//----- nvinfo : EIATTR_KPARAM_INFO
	.align		4
.L_7:
        /*0008*/ 	.byte	0x04, 0x17
        /*000a*/ 	.short	(.L_9 - .L_8)
.L_8:
        /*000c*/ 	.word	0x00000000
        /*0010*/ 	.short	0x0001
        /*0012*/ 	.short	0x0008
        /*0014*/ 	.byte	0x00, 0xf5, 0x21, 0x00


	//----- nvinfo : EIATTR_KPARAM_INFO
	.align		4
.L_9:
        /*0018*/ 	.byte	0x04, 0x17
        /*001a*/ 	.short	(.L_11 - .L_10)
.L_10:
        /*001c*/ 	.word	0x00000000
        /*0020*/ 	.short	0x0000
        /*0022*/ 	.short	0x0000
        /*0024*/ 	.byte	0x00, 0xf5, 0x21, 0x00


	//----- nvinfo : EIATTR_SPARSE_MMA_MASK
	.align		4
.L_11:
        /*0028*/ 	.byte	0x03, 0x50
        /*002a*/ 	.short	0x0000


	//----- nvinfo : EIATTR_MAXREG_COUNT
	.align		4
        /*002c*/ 	.byte	0x03, 0x1b
        /*002e*/ 	.short	0x00ff


	//----- nvinfo : EIATTR_NUM_BARRIERS
	.align		4
        /*0030*/ 	.byte	0x02, 0x4c
        /*0032*/ 	.byte	0x01
	.zero		1


	//----- nvinfo : EIATTR_MERCURY_ISA_VERSION
	.align		4
        /*0034*/ 	.byte	0x03, 0x5f
        /*0036*/ 	.short	0x0101


	//----- nvinfo : EIATTR_VRC_CTA_INIT_COUNT
	.align		4
        /*0038*/ 	.byte	0x02, 0x4a
	.zero		1
	.zero		1


	//----- nvinfo : EIATTR_EXIT_INSTR_OFFSETS
	.align		4
        /*003c*/ 	.byte	0x04, 0x1c
        /*003e*/ 	.short	(.L_13 - .L_12)


	//   ....[0]....
.L_12:
        /*0040*/ 	.word	0x000004d0


	//   ....[1]....
        /*0044*/ 	.word	0x000005f0


	//----- nvinfo : EIATTR_CRS_STACK_SIZE
	.align		4
.L_13:
        /*0048*/ 	.byte	0x04, 0x1e
        /*004a*/ 	.short	(.L_15 - .L_14)
.L_14:
        /*004c*/ 	.word	0x00000000


	//----- nvinfo : EIATTR_CBANK_PARAM_SIZE
	.align		4
.L_15:
        /*0050*/ 	.byte	0x03, 0x19
        /*0052*/ 	.short	0x0010


	//----- nvinfo : EIATTR_PARAM_CBANK
	.align		4
        /*0054*/ 	.byte	0x04, 0x0a
        /*0056*/ 	.short	(.L_17 - .L_16)
	.align		4
.L_16:
        /*0058*/ 	.word	index@(.nv.constant0._Z17gpu_stencil_tiledPfPKf)
        /*005c*/ 	.short	0x0380
        /*005e*/ 	.short	0x0010


	//----- nvinfo : EIATTR_SW_WAR
	.align		4
.L_17:
        /*0060*/ 	.byte	0x04, 0x36
        /*0062*/ 	.short	(.L_19 - .L_18)
.L_18:
        /*0064*/ 	.word	0x00000008
.L_19:


//--------------------- .nv.callgraph             --------------------------
	.section	.nv.callgraph,"",@"SHT_CUDA_CALLGRAPH"
	.align	4
	.sectionentsize	8
	.align		4
        /*0000*/ 	.word	0x00000000
	.align		4
        /*0004*/ 	.word	0xffffffff
	.align		4
        /*0008*/ 	.word	0x00000000
	.align		4
        /*000c*/ 	.word	0xfffffffe
	.align		4
        /*0010*/ 	.word	0x00000000
	.align		4
        /*0014*/ 	.word	0xfffffffd
	.align		4
        /*0018*/ 	.word	0x00000000
	.align		4
        /*001c*/ 	.word	0xfffffffc


//--------------------- .text._Z17gpu_stencil_tiledPfPKf --------------------------
	.section	.text._Z17gpu_stencil_tiledPfPKf,"ax",@progbits
	.align	128
        .global         _Z17gpu_stencil_tiledPfPKf
        .type           _Z17gpu_stencil_tiledPfPKf,@function
        .size           _Z17gpu_stencil_tiledPfPKf,(.L_x_3 - _Z17gpu_stencil_tiledPfPKf)
        .other          _Z17gpu_stencil_tiledPfPKf,@"STO_CUDA_ENTRY STV_DEFAULT"
_Z17gpu_stencil_tiledPfPKf:
.text._Z17gpu_stencil_tiledPfPKf:
[----:B------:R-:W-:Y:S01]  /*0000*/  LDC R1, c[0x0][0x37c] ;  /* 0x0000df00ff017b82 */ /* 0x000fe20000000800 */
[----:B------:R-:W0:Y:S01]  /*0010*/  S2R R5, SR_TID.X ;  /* 0x0000000000057919 */ /* 0x000e220000002100 */
[----:B------:R-:W-:Y:S01]  /*0020*/  MOV R13, 0x400 ;  /* 0x00000400000d7802 */ /* 0x000fe20000000f00 */
[----:B------:R-:W1:Y:S01]  /*0030*/  LDCU.64 UR4, c[0x0][0x358] ;  /* 0x00006b00ff0477ac */ /* 0x000e620008000a00 */
[----:B------:R-:W-:Y:S01]  /*0040*/  BSSY.RECONVERGENT B0, `(.L_x_0) ;  /* 0x0000047000007945 */ /* 0x000fe20003800200 */
[----:B------:R-:W2:Y:S01]  /*0050*/  S2R R8, SR_TID.Y ;  /* 0x0000000000087919 */ /* 0x000ea20000002200 */
[----:B------:R-:W3:Y:S01]  /*0060*/  S2R R4, SR_CTAID.X ;  /* 0x0000000000047919 */ /* 0x000ee20000002500 */
[----:B------:R-:W4:Y:S01]  /*0070*/  S2R R9, SR_TID.Z ;  /* 0x0000000000097919 */ /* 0x000f220000002300 */
[----:B------:R-:W5:Y:S01]  /*0080*/  S2R R17, SR_CTAID.Y ;  /* 0x0000000000117919 */ /* 0x000f620000002600 */
[----:B------:R-:W1:Y:S01]  /*0090*/  S2R R10, SR_CTAID.Z ;  /* 0x00000000000a7919 */ /* 0x000e620000002700 */
[----:B------:R-:W1:Y:S01]  /*00a0*/  S2R R2, SR_CgaCtaId ;  /* 0x0000000000027919 */ /* 0x000e620000008800 */
[----:B0-----:R-:W-:Y:S01]  /*00b0*/  VIADD R0, R5, 0xffffffff ;  /* 0xffffffff05007836 */ /* 0x001fe20000000000 */
[----:B--2---:R-:W-:-:S04]  /*00c0*/  ISETP.GT.U32.AND P0, PT, R8, 0x6, PT ;  /* 0x000000060800780c */ /* 0x004fc80003f04070 */
[----:B------:R-:W-:Y:S01]  /*00d0*/  ISETP.GT.U32.OR P0, PT, R0, 0x5, P0 ;  /* 0x000000050000780c */ /* 0x000fe20000704470 */
[----:B---3--:R-:W-:-:S03]  /*00e0*/  IMAD R0, R4, 0x8, R5 ;  /* 0x0000000804007824 */ /* 0x008fc600078e0205 */
[----:B------:R-:W-:Y:S01]  /*00f0*/  ISETP.EQ.OR P0, PT, R8, RZ, P0 ;  /* 0x000000ff0800720c */ /* 0x000fe20000702670 */
[----:B------:R-:W-:-:S03]  /*0100*/  VIADD R3, R0, 0xffffffff ;  /* 0xffffffff00037836 */ /* 0x000fc60000000000 */
[----:B----4-:R-:W-:Y:S01]  /*0110*/  ISETP.EQ.OR P0, PT, R9, RZ, P0 ;  /* 0x000000ff0900720c */ /* 0x010fe20000702670 */
[----:B-----5:R-:W-:-:S03]  /*0120*/  IMAD R6, R17, 0x8, R8 ;  /* 0x0000000811067824 */ /* 0x020fc600078e0208 */
[----:B------:R-:W-:Y:S01]  /*0130*/  ISETP.GT.U32.OR P0, PT, R9, 0x6, P0 ;  /* 0x000000060900780c */ /* 0x000fe20000704470 */
[----:B-1----:R-:W-:-:S03]  /*0140*/  IMAD R7, R10, 0x8, R9 ;  /* 0x000000080a077824 */ /* 0x002fc600078e0209 */
[----:B------:R-:W-:Y:S01]  /*0150*/  ISETP.GT.U32.OR P0, PT, R3, 0x3d, P0 ;  /* 0x0000003d0300780c */ /* 0x000fe20000704470 */
[----:B------:R-:W-:Y:S01]  /*0160*/  VIADD R10, R7, 0xffffffff ;  /* 0xffffffff070a7836 */ /* 0x000fe20000000000 */
[----:B------:R-:W-:Y:S02]  /*0170*/  IADD3 R3, PT, PT, R6, -0x1, RZ ;  /* 0xffffffff06037810 */ /* 0x000fe40007ffe0ff */
[----:B------:R-:W-:Y:S02]  /*0180*/  LEA R13, R2, R13, 0x18 ;  /* 0x0000000d020d7211 */ /* 0x000fe400078ec0ff */
[----:B------:R-:W-:Y:S02]  /*0190*/  ISETP.GT.U32.OR P2, PT, R3, 0x3d, P0 ;  /* 0x0000003d0300780c */ /* 0x000fe40000744470 */
[----:B------:R-:W-:Y:S01]  /*01a0*/  ISETP.GT.AND P0, PT, R0, 0x3f, PT ;  /* 0x0000003f0000780c */ /* 0x000fe20003f04270 */
[----:B------:R-:W-:Y:S01]  /*01b0*/  IMAD R11, R5, 0x190, R13 ;  /* 0x00000190050b7824 */ /* 0x000fe200078e020d */
[----:B------:R-:W-:-:S04]  /*01c0*/  VIMNMX.U32 R3, PT, PT, R6, R7, !PT ;  /* 0x0000000706037248 */ /* 0x000fc80007fe0000 */
[----:B------:R-:W-:Y:S02]  /*01d0*/  ISETP.GT.U32.OR P1, PT, R3, 0x3f, P0 ;  /* 0x0000003f0300780c */ /* 0x000fe40000724470 */
[----:B------:R-:W-:-:S11]  /*01e0*/  ISETP.GT.U32.OR P0, PT, R10, 0x3d, P2 ;  /* 0x0000003d0a00780c */ /* 0x000fd60001704470 */
[----:B------:R-:W-:Y:S05]  /*01f0*/  @P1 BRA `(.L_x_1) ;  /* 0x0000000000ac1947 */ /* 0x000fea0003800000 */
[----:B------:R-:W-:Y:S01]  /*0200*/  ISETP.GE.AND P1, PT, R0, 0x1, PT ;  /* 0x000000010000780c */ /* 0x000fe20003f26270 */
[----:B------:R-:W0:Y:S01]  /*0210*/  LDC.64 R2, c[0x0][0x388] ;  /* 0x0000e200ff027b82 */ /* 0x000e220000000a00 */
[----:B------:R-:W-:Y:S02]  /*0220*/  ISETP.NE.AND P3, PT, R6, RZ, PT ;  /* 0x000000ff0600720c */ /* 0x000fe40003f65270 */
[----:B------:R-:W-:Y:S02]  /*0230*/  ISETP.NE.OR P1, PT, R5, RZ, !P1 ;  /* 0x000000ff0500720c */ /* 0x000fe40004f25670 */
[----:B------:R-:W-:Y:S02]  /*0240*/  ISETP.NE.OR P3, PT, R8, RZ, !P3 ;  /* 0x000000ff0800720c */ /* 0x000fe40005f65670 */
[----:B------:R-:W-:Y:S02]  /*0250*/  ISETP.GT.AND P4, PT, R0, 0x3e, PT ;  /* 0x0000003e0000780c */ /* 0x000fe40003f84270 */
[----:B------:R-:W-:-:S02]  /*0260*/  ISETP.GT.U32.AND P2, PT, R6, 0x3e, PT ;  /* 0x0000003e0600780c */ /* 0x000fc40003f44070 */
[----:B------:R-:W-:Y:S01]  /*0270*/  ISETP.NE.OR P4, PT, R5, 0x7, P4 ;  /* 0x000000070500780c */ /* 0x000fe20002785670 */
[----:B------:R-:W-:Y:S01]  /*0280*/  IMAD.SHL.U32 R5, R6, 0x40, RZ ;  /* 0x0000004006057824 */ /* 0x000fe200078e00ff */
[C---:B------:R-:W-:Y:S02]  /*0290*/  ISETP.NE.AND P6, PT, R7.reuse, RZ, PT ;  /* 0x000000ff0700720c */ /* 0x040fe40003fc5270 */
[----:B------:R-:W-:Y:S02]  /*02a0*/  ISETP.GT.U32.AND P5, PT, R7, 0x3e, PT ;  /* 0x0000003e0700780c */ /* 0x000fe40003fa4070 */
[----:B------:R-:W-:Y:S01]  /*02b0*/  @!P1 LEA R4, R4, R7, 0xf ;  /* 0x0000000704049211 */ /* 0x000fe200078e78ff */
[----:B------:R-:W-:Y:S01]  /*02c0*/  @!P3 IMAD R17, R17, 0x200, R7 ;  /* 0x000002001111b824 */ /* 0x000fe200078e0207 */
[----:B------:R-:W-:Y:S02]  /*02d0*/  ISETP.NE.OR P2, PT, R8, 0x7, P2 ;  /* 0x000000070800780c */ /* 0x000fe40001745670 */
[--C-:B------:R-:W-:Y:S01]  /*02e0*/  @!P1 IADD3 R15, PT, PT, R4, -0x1000, R5.reuse ;  /* 0xfffff000040f9810 */ /* 0x100fe20007ffe005 */
[C---:B------:R-:W-:Y:S01]  /*02f0*/  IMAD R4, R0.reuse, 0x1000, R5 ;  /* 0x0000100000047824 */ /* 0x040fe200078e0205 */
[C---:B------:R-:W-:Y:S01]  /*0300*/  ISETP.NE.OR P6, PT, R9.reuse, RZ, !P6 ;  /* 0x000000ff0900720c */ /* 0x040fe200077c5670 */
[----:B------:R-:W-:Y:S01]  /*0310*/  @!P3 IMAD R17, R0, 0x1000, R17 ;  /* 0x000010000011b824 */ /* 0x000fe200078e0211 */
[----:B------:R-:W-:Y:S01]  /*0320*/  ISETP.NE.OR P5, PT, R9, 0x7, P5 ;  /* 0x000000070900780c */ /* 0x000fe20002fa5670 */
[----:B0-----:R-:W-:Y:S01]  /*0330*/  @!P1 IMAD.WIDE R14, R15, 0x4, R2 ;  /* 0x000000040f0e9825 */ /* 0x001fe200078e0202 */
[----:B------:R-:W-:-:S03]  /*0340*/  IADD3 R5, PT, PT, R7, R4, RZ ;  /* 0x0000000407057210 */ /* 0x000fc60007ffe0ff */
[----:B------:R-:W-:Y:S02]  /*0350*/  @!P3 VIADD R17, R17, 0xffffffc0 ;  /* 0xffffffc01111b836 */ /* 0x000fe40000000000 */
[--C-:B------:R-:W-:Y:S01]  /*0360*/  IMAD.WIDE R4, R5, 0x4, R2.reuse ;  /* 0x0000000405047825 */ /* 0x100fe200078e0202 */
[----:B------:R-:W2:Y:S03]  /*0370*/  @!P1 LDG.E R15, desc[UR4][R14.64] ;  /* 0x000000040e0f9981 */ /* 0x000ea6000c1e1900 */
[----:B------:R-:W-:Y:S01]  /*0380*/  @!P3 IMAD.WIDE R2, R17, 0x4, R2 ;  /* 0x000000041102b825 */ /* 0x000fe200078e0202 */
[----:B------:R-:W3:Y:S04]  /*0390*/  LDG.E R10, desc[UR4][R4.64] ;  /* 0x00000004040a7981 */ /* 0x000ee8000c1e1900 */
[----:B------:R-:W4:Y:S04]  /*03a0*/  @!P4 LDG.E R17, desc[UR4][R4.64+0x4000] ;  /* 0x004000040411c981 */ /* 0x000f28000c1e1900 */
[----:B------:R-:W5:Y:S04]  /*03b0*/  @!P3 LDG.E R2, desc[UR4][R2.64] ;  /* 0x000000040202b981 */ /* 0x000f68000c1e1900 */
[----:B------:R-:W5:Y:S04]  /*03c0*/  @!P2 LDG.E R16, desc[UR4][R4.64+0x100] ;  /* 0x000100040410a981 */ /* 0x000f68000c1e1900 */
[----:B------:R-:W5:Y:S04]  /*03d0*/  @!P6 LDG.E R18, desc[UR4][R4.64+-0x4] ;  /* 0xfffffc040412e981 */ /* 0x000f68000c1e1900 */
[----:B------:R-:W5:Y:S01]  /*03e0*/  @!P5 LDG.E R19, desc[UR4][R4.64+0x4] ;  /* 0x000004040413d981 */ /* 0x000f62000c1e1900 */
[----:B------:R-:W-:-:S02]  /*03f0*/  IMAD R20, R8, 0x28, R11 ;  /* 0x0000002808147824 */ /* 0x000fc400078e020b */
[----:B------:R-:W-:Y:S02]  /*0400*/  IMAD R12, R8, 0x28, R13 ;  /* 0x00000028080c7824 */ /* 0x000fe400078e020d */
[C---:B------:R-:W-:Y:S02]  /*0410*/  IMAD R21, R9.reuse, 0x4, R20 ;  /* 0x0000000409157824 */ /* 0x040fe400078e0214 */
[C---:B------:R-:W-:Y:S01]  /*0420*/  IMAD R13, R9.reuse, 0x4, R11 ;  /* 0x00000004090d7824 */ /* 0x040fe200078e020b */
[----:B------:R-:W-:Y:S02]  /*0430*/  LEA R12, R9, R12, 0x2 ;  /* 0x0000000c090c7211 */ /* 0x000fe400078e10ff */
[----:B---3--:R0:W-:Y:S04]  /*0440*/  STS [R21+0x1bc], R10 ;  /* 0x0001bc0a15007388 */ /* 0x0081e80000000800 */
[----:B--2---:R0:W-:Y:S04]  /*0450*/  @!P1 STS [R12+0x2c], R15 ;  /* 0x00002c0f0c009388 */ /* 0x0041e80000000800 */
[----:B----4-:R0:W-:Y:S04]  /*0460*/  @!P4 STS [R12+0xe3c], R17 ;  /* 0x000e3c110c00c388 */ /* 0x0101e80000000800 */
[----:B-----5:R0:W-:Y:S04]  /*0470*/  @!P3 STS [R13+0x194], R2 ;  /* 0x000194020d00b388 */ /* 0x0201e80000000800 */
[----:B------:R0:W-:Y:S04]  /*0480*/  @!P2 STS [R13+0x2fc], R16 ;  /* 0x0002fc100d00a388 */ /* 0x0001e80000000800 */
[----:B------:R0:W-:Y:S04]  /*0490*/  @!P6 STS [R20+0x1b8], R18 ;  /* 0x0001b8121400e388 */ /* 0x0001e80000000800 */
[----:B------:R0:W-:Y:S02]  /*04a0*/  @!P5 STS [R20+0x1dc], R19 ;  /* 0x0001dc131400d388 */ /* 0x0001e40000000800 */
.L_x_1:
[----:B------:R-:W-:Y:S05]  /*04b0*/  BSYNC.RECONVERGENT B0 ;  /* 0x0000000000007941 */ /* 0x000fea0003800200 */
.L_x_0:
[----:B------:R-:W-:Y:S06]  /*04c0*/  BAR.SYNC.DEFER_BLOCKING 0x0 ;  /* 0x0000000000007b1d */ /* 0x000fec0000010000 */
[----:B------:R-:W-:Y:S05]  /*04d0*/  @P0 EXIT ;  /* 0x000000000000094d */ /* 0x000fea0003800000 */
[----:B------:R-:W-:Y:S01]  /*04e0*/  IMAD R8, R8, 0x28, R11 ;  /* 0x0000002808087824 */ /* 0x000fe200078e020b */
[----:B0-----:R-:W0:Y:S01]  /*04f0*/  LDC.64 R2, c[0x0][0x380] ;  /* 0x0000e000ff027b82 */ /* 0x001e220000000a00 */
[----:B------:R-:W-:Y:S02]  /*0500*/  LEA R7, R6, R7, 0x6 ;  /* 0x0000000706077211 */ /* 0x000fe400078e30ff */
[----:B------:R-:W-:-:S03]  /*0510*/  IMAD R8, R9, 0x4, R8 ;  /* 0x0000000409087824 */ /* 0x000fc600078e0208 */
[----:B------:R-:W-:Y:S02]  /*0520*/  IMAD R7, R0, 0x1000, R7 ;  /* 0x0000100000077824 */ /* 0x000fe400078e0207 */
[----:B------:R-:W-:Y:S04]  /*0530*/  LDS R4, [R8+-0x164] ;  /* 0xfffe9c0008047984 */ /* 0x000fe80000000800 */
[----:B------:R-:W1:Y:S04]  /*0540*/  LDS R5, [R8+0x1bc] ;  /* 0x0001bc0008057984 */ /* 0x000e680000000800 */
[----:B------:R-:W2:Y:S04]  /*0550*/  LDS R9, [R8+0x16c] ;  /* 0x00016c0008097984 */ /* 0x000ea80000000800 */
[----:B------:R-:W3:Y:S01]  /*0560*/  LDS R11, [R8+0x1b4] ;  /* 0x0001b400080b7984 */ /* 0x000ee20000000800 */
[----:B0-----:R-:W-:-:S04]  /*0570*/  IMAD.WIDE.U32 R2, R7, 0x4, R2 ;  /* 0x0000000407027825 */ /* 0x001fc800078e0002 */
[----:B-1----:R-:W-:-:S04]  /*0580*/  FADD R4, R4, R5 ;  /* 0x0000000504047221 */ /* 0x002fc80000000000 */
[----:B--2---:R-:W-:-:S04]  /*0590*/  FADD R4, R4, R9 ;  /* 0x0000000904047221 */ /* 0x004fc80000000000 */
[----:B---3--:R-:W-:-:S04]  /*05a0*/  FADD R4, R4, R11 ;  /* 0x0000000b04047221 */ /* 0x008fc80000000000 */
[----:B------:R-:W-:-:S04]  /*05b0*/  FADD R4, R5, R4 ;  /* 0x0000000405047221 */ /* 0x000fc80000000000 */
[----:B------:R-:W-:-:S04]  /*05c0*/  FADD R4, R5, R4 ;  /* 0x0000000405047221 */ /* 0x000fc80000000000 */
[----:B------:R-:W-:-:S05]  /*05d0*/  FMUL R5, R4, 0.75 ;  /* 0x3f40000004057820 */ /* 0x000fca0000400000 */
[----:B------:R-:W-:Y:S01]  /*05e0*/  STG.E desc[UR4][R2.64], R5 ;  /* 0x0000000502007986 */ /* 0x000fe2000c101904 */
[----:B------:R-:W-:Y:S05]  /*05f0*/  EXIT ;  /* 0x000000000000794d */ /* 0x000fea0003800000 */
.L_x_2:
[----:B------:R-:W-:-:S00]  /*0600*/  BRA `(.L_x_2) ;  /* 0xfffffffc00fc7947 */ /* 0x000fc0000383ffff */
[----:B------:R-:W-:-:S00]  /*0610*/  NOP ;  /* 0x0000000000007918 */ /* 0x000fc00000000000 */
        /* <DEDUP_REMOVED lines=14> */
.L_x_3:


//--------------------- .nv.shared._Z17gpu_stencil_tiledPfPKf --------------------------
	.section	.nv.shared._Z17gpu_stencil_tiledPfPKf,"aw",@nobits
	.sectionflags	@""
	.align	4
.nv.shared._Z17gpu_stencil_tiledPfPKf:
	.zero		5024


//--------------------- .nv.shared.reserved.0     --------------------------
	.section	.nv.shared.reserved.0,"aw",@nobits
	.weak		__nv_reservedSMEM_offset_0_alias
	.size		__nv_reservedSMEM_offset_0_alias, 0, 64
	.other		__nv_reservedSMEM_offset_0_alias,@"STO_CUDA_RESERVED_SHARED STV_DEFAULT"
__nv_reservedSMEM_offset_0_alias:
	.zero		0
	.zero		64


//--------------------- .nv.constant0._Z17gpu_stencil_tiledPfPKf --------------------------
	.section	.nv.constant0._Z17gpu_stencil_tiledPfPKf,"a",@progbits
	.sectionflags	@""
	.align	4
.nv.constant0._Z17gpu_stencil_tiledPfPKf:
	.zero		912


//--------------------- SYMBOLS --------------------------

	.type		.nv.reservedSmem.offset0,@object
	.size		.nv.reservedSmem.offset0,0x4
	.type		.nv.reservedSmem.cap,@object
	.size		.nv.reservedSmem.cap,0x4
